//
// Generated by NVIDIA NVVM Compiler
//
// Compiler Build ID: CL-36424714
// Cuda compilation tools, release 13.0, V13.0.88
// Based on NVVM 20.0.0
//

.version 9.0
.target sm_100
.address_size 64

	// .globl	_Z20ant_battalion_reportv
.extern .func  (.param .b32 func_retval0) vprintf
(
	.param .b64 vprintf_param_0,
	.param .b64 vprintf_param_1
)
;
.global .align 1 .b8 $str[68] = {84, 101, 110, 45, 104, 117, 116, 33, 32, 80, 114, 105, 118, 97, 116, 101, 32, 65, 110, 116, 32, 37, 100, 32, 114, 101, 112, 111, 114, 116, 105, 110, 103, 32, 102, 114, 111, 109, 32, 66, 108, 111, 99, 107, 32, 37, 100, 44, 32, 80, 111, 115, 105, 116, 105, 111, 110, 32, 37, 100, 44, 32, 83, 105, 114, 33, 10};

.visible .entry _Z20ant_battalion_reportv()
{
	.local .align 8 .b8 	__local_depot0[16];
	.reg .b64 	%SP;
	.reg .b64 	%SPL;
	.reg .b32 	%r<7>;
	.reg .b64 	%rd<5>;

	mov.u64 	%SPL, __local_depot0;
	cvta.local.u64 	%SP, %SPL;
	add.u64 	%rd1, %SP, 0;
	add.u64 	%rd2, %SPL, 0;
	mov.u32 	%r1, %ctaid.x;
	mov.u32 	%r2, %ntid.x;
	mov.u32 	%r3, %tid.x;
	mad.lo.s32 	%r4, %r1, %r2, %r3;
	st.local.v2.u32 	[%rd2], {%r4, %r1};
	st.local.u32 	[%rd2+8], %r3;
	mov.u64 	%rd3, $str;
	cvta.global.u64 	%rd4, %rd3;
	{ // callseq 0, 0
	.param .b64 param0;
	st.param.b64 	[param0], %rd4;
	.param .b64 param1;
	st.param.b64 	[param1], %rd1;
	.param .b32 retval0;
	call.uni (retval0), 
	vprintf, 
	(
	param0, 
	param1
	);
	ld.param.b32 	%r5, [retval0];
	} // callseq 0
	ret;

}


// ===== COMPILED SASS (sm_100) =====

	.target	sm_100

	.elftype	@"ET_EXEC"


//--------------------- .note.nv.tkinfo           --------------------------
	.section	.note.nv.tkinfo,"",@"SHT_NOTE"
	.sectionflags	@"SHF_NOTE_NV_TKINFO"
	.tkinfo
        /*0018*/ 	.word	0x00000002
        /*0030*/ 	.string	""
        /*0030*/ 	.string	"ptxas"
        /*0030*/ 	.string	"Cuda compilation tools, release 13.0, V13.0.88"
        /*0030*/ 	.string	"Build cuda_13.0.r13.0/compiler.36424714_0"
        /*0030*/ 	.string	"-arch sm_100 -m 64 "



//--------------------- .note.nv.cuinfo           --------------------------
	.section	.note.nv.cuinfo,"",@"SHT_NOTE"
	.sectionflags	@"SHF_NOTE_NV_CUINFO"
        /*0018*/ 	.short	0x0002
        /*001a*/ 	.short	0x0064
        /*001c*/ 	.short	0x0082
	.zero		2


//--------------------- .nv.info                  --------------------------
	.section	.nv.info,"",@"SHT_CUDA_INFO"
	.align	4


	//----- nvinfo : EIATTR_REGCOUNT
	.align		4
        /*0000*/ 	.byte	0x04, 0x2f
        /*0002*/ 	.short	(.L_2 - .L_1)
	.align		4
.L_1:
        /*0004*/ 	.word	index@(_Z20ant_battalion_reportv)
        /*0008*/ 	.word	0x00000018


	//----- nvinfo : EIATTR_FRAME_SIZE
	.align		4
.L_2:
        /*000c*/ 	.byte	0x04, 0x11
        /*000e*/ 	.short	(.L_4 - .L_3)
	.align		4
.L_3:
        /*0010*/ 	.word	index@(_Z20ant_battalion_reportv)
        /*0014*/ 	.word	0x00000010


	//----- nvinfo : EIATTR_MIN_STACK_SIZE
	.align		4
.L_4:
        /*0018*/ 	.byte	0x04, 0x12
        /*001a*/ 	.short	(.L_6 - .L_5)
	.align		4
.L_5:
        /*001c*/ 	.word	index@(_Z20ant_battalion_reportv)
        /*0020*/ 	.word	0x00000010
.L_6:


//--------------------- .nv.compat                --------------------------
	.section	.nv.compat,"",@"SHT_CUDA_COMPAT_INFO"
	.align	4
        /*0000*/ 	.byte	0x02, 0x09, 0x00, 0x00, 0x02, 0x02, 0x01, 0x00, 0x02, 0x05, 0x05, 0x00, 0x03, 0x07, 0x01, 0x01
        /*0010*/ 	.byte	0x02, 0x03, 0x00, 0x00, 0x02, 0x06, 0x01, 0x00, 0x04, 0x0b, 0x08, 0x00, 0x09, 0x00, 0x00, 0x00
        /*0020*/ 	.byte	0x00, 0x00, 0x00, 0x00


//--------------------- .nv.info._Z20ant_battalion_reportv --------------------------
	.section	.nv.info._Z20ant_battalion_reportv,"",@"SHT_CUDA_INFO"
	.sectionflags	@""
	.align	4


	//----- nvinfo : EIATTR_CUDA_API_VERSION
	.align		4
        /*0000*/ 	.byte	0x04, 0x37
        /*0002*/ 	.short	(.L_8 - .L_7)
.L_7:
        /*0004*/ 	.word	0x00000082


	//----- nvinfo : EIATTR_SPARSE_MMA_MASK
	.align		4
.L_8:
        /*0008*/ 	.byte	0x03, 0x50
        /*000a*/ 	.short	0x0000


	//----- nvinfo : EIATTR_MAXREG_COUNT
	.align		4
        /*000c*/ 	.byte	0x03, 0x1b
        /*000e*/ 	.short	0x00ff


	//----- nvinfo : EIATTR_EXTERNS
	.align		4
        /*0010*/ 	.byte	0x04, 0x0f
        /*0012*/ 	.short	(.L_10 - .L_9)


	//   ....[0]....
	.align		4
.L_9:
        /*0014*/ 	.word	index@(vprintf)


	//----- nvinfo : EIATTR_MERCURY_ISA_VERSION
	.align		4
.L_10:
        /*0018*/ 	.byte	0x03, 0x5f
        /*001a*/ 	.short	0x0101


	//----- nvinfo : EIATTR_VRC_CTA_INIT_COUNT
	.align		4
        /*001c*/ 	.byte	0x02, 0x4a
	.zero		1
	.zero		1


	//----- nvinfo : EIATTR_SYSCALL_OFFSETS
	.align		4
        /*0020*/ 	.byte	0x04, 0x46
        /*0022*/ 	.short	(.L_12 - .L_11)


	//   ....[0]....
.L_11:
        /*0024*/ 	.word	0x00000120


	//----- nvinfo : EIATTR_EXIT_INSTR_OFFSETS
	.align		4
.L_12:
        /*0028*/ 	.byte	0x04, 0x1c
        /*002a*/ 	.short	(.L_14 - .L_13)


	//   ....[0]....
.L_13:
        /*002c*/ 	.word	0x00000130


	//----- nvinfo : EIATTR_SW_WAR
	.align		4
.L_14:
        /*0030*/ 	.byte	0x04, 0x36
        /*0032*/ 	.short	(.L_16 - .L_15)
.L_15:
        /*0034*/ 	.word	0x00000008
.L_16:


//--------------------- .nv.callgraph             --------------------------
	.section	.nv.callgraph,"",@"SHT_CUDA_CALLGRAPH"
	.align	4
	.sectionentsize	8
	.align		4
        /*0000*/ 	.word	0x00000000
	.align		4
        /*0004*/ 	.word	0xffffffff
	.align		4
        /*0008*/ 	.word	index@(_Z20ant_battalion_reportv)
	.align		4
        /*000c*/ 	.word	index@(vprintf)
	.align		4
        /*0010*/ 	.word	0x00000000
	.align		4
        /*0014*/ 	.word	0xfffffffe
	.align		4
        /*0018*/ 	.word	0x00000000
	.align		4
        /*001c*/ 	.word	0xfffffffd
	.align		4
        /*0020*/ 	.word	0x00000000
	.align		4
        /*0024*/ 	.word	0xfffffffc


//--------------------- .nv.constant4             --------------------------
	.section	.nv.constant4,"a",@progbits
	.align	8
	.align		8
.nv.constant4:
        /*0000*/ 	.dword	vprintf
	.align		8
        /*0008*/ 	.dword	$str


//--------------------- .text._Z20ant_battalion_reportv --------------------------
	.section	.text._Z20ant_battalion_reportv,"ax",@progbits
	.align	128
        .global         _Z20ant_battalion_reportv
        .type           _Z20ant_battalion_reportv,@function
        .size           _Z20ant_battalion_reportv,(.L_x_2 - _Z20ant_battalion_reportv)
        .other          _Z20ant_battalion_reportv,@"STO_CUDA_ENTRY STV_DEFAULT"
_Z20ant_battalion_reportv:
.text._Z20ant_battalion_reportv:
[----:B------:R-:W0:Y:S01]  /*0000*/  LDC R1, c[0x0][0x37c] ;  /* 0x0000df00ff017b82 */ /* 0x000e220000000800 */
[----:B------:R-:W1:Y:S01]  /*0010*/  S2R R10, SR_TID.X ;  /* 0x00000000000a7919 */ /* 0x000e620000002100 */
[----:B------:R-:W2:Y:S01]  /*0020*/  LDCU UR5, c[0x0][0x2fc] ;  /* 0x00005f80ff0577ac */ /* 0x000ea20008000800 */
[----:B0-----:R-:W-:Y:S01]  /*0030*/  VIADD R1, R1, 0xfffffff0 ;  /* 0xfffffff001017836 */ /* 0x001fe20000000000 */
[----:B------:R-:W-:Y:S01]  /*0040*/  MOV R0, 0x0 ;  /* 0x0000000000007802 */ /* 0x000fe20000000f00 */
[----:B------:R-:W0:Y:S01]  /*0050*/  S2R R3, SR_CTAID.X ;  /* 0x0000000000037919 */ /* 0x000e220000002500 */
[----:B------:R-:W0:Y:S02]  /*0060*/  LDCU UR6, c[0x0][0x360] ;  /* 0x00006c00ff0677ac */ /* 0x000e240008000800 */
[----:B------:R3:W4:Y:S01]  /*0070*/  LDC.64 R8, c[0x4][R0] ;  /* 0x0100000000087b82 */ /* 0x0007220000000a00 */
[----:B------:R-:W5:Y:S02]  /*0080*/  LDCU UR4, c[0x0][0x2f8] ;  /* 0x00005f00ff0477ac */ /* 0x000f640008000800 */
[----:B-----5:R-:W-:Y:S01]  /*0090*/  IADD3 R6, P0, PT, R1, UR4, RZ ;  /* 0x0000000401067c10 */ /* 0x020fe2000ff1e0ff */
[----:B-1----:R3:W-:Y:S04]  /*00a0*/  STL [R1+0x8], R10 ;  /* 0x0000080a01007387 */ /* 0x0027e80000100800 */
[----:B--2---:R-:W-:-:S02]  /*00b0*/  IMAD.X R7, RZ, RZ, UR5, P0 ;  /* 0x00000005ff077e24 */ /* 0x004fc400080e06ff */
[----:B0-----:R-:W-:Y:S01]  /*00c0*/  IMAD R2, R3, UR6, R10 ;  /* 0x0000000603027c24 */ /* 0x001fe2000f8e020a */
[----:B------:R-:W0:Y:S04]  /*00d0*/  LDCU.64 UR6, c[0x4][0x8] ;  /* 0x01000100ff0677ac */ /* 0x000e280008000a00 */
[----:B------:R3:W-:Y:S01]  /*00e0*/  STL.64 [R1], R2 ;  /* 0x0000000201007387 */ /* 0x0007e20000100a00 */
[----:B0-----:R-:W-:Y:S01]  /*00f0*/  IMAD.U32 R4, RZ, RZ, UR6 ;  /* 0x00000006ff047e24 */ /* 0x001fe2000f8e00ff */
[----:B---34-:R-:W-:-:S07]  /*0100*/  MOV R5, UR7 ;  /* 0x0000000700057c02 */ /* 0x018fce0008000f00 */
[----:B------:R-:W-:-:S07]  /*0110*/  LEPC R20, `(.L_x_0) ;  /* 0x000000001014794e */ /* 0x000fce0000000000 */
[----:B------:R-:W-:Y:S05]  /*0120*/  CALL.ABS.NOINC R8 ;  /* 0x0000000008007343 */ /* 0x000fea0003c00000 */
.L_x_0:
[----:B------:R-:W-:Y:S05]  /*0130*/  EXIT ;  /* 0x000000000000794d */ /* 0x000fea0003800000 */
.L_x_1:
[----:B------:R-:W-:-:S00]  /*0140*/  BRA `(.L_x_1) ;  /* 0xfffffffc00fc7947 */ /* 0x000fc0000383ffff */
[----:B------:R-:W-:-:S00]  /*0150*/  NOP ;  /* 0x0000000000007918 */ /* 0x000fc00000000000 */
        /* <DEDUP_REMOVED lines=10> */
.L_x_2:


//--------------------- .nv.global.init           --------------------------
	.section	.nv.global.init,"aw",@progbits
.nv.global.init:
	.type		$str,@object
	.size		$str,(.L_0 - $str)
$str:
        /*0000*/ 	.byte	0x54, 0x65, 0x6e, 0x2d, 0x68, 0x75, 0x74, 0x21, 0x20, 0x50, 0x72, 0x69, 0x76, 0x61, 0x74, 0x65
        /*0010*/ 	.byte	0x20, 0x41, 0x6e, 0x74, 0x20, 0x25, 0x64, 0x20, 0x72, 0x65, 0x70, 0x6f, 0x72, 0x74, 0x69, 0x6e
        /*0020*/ 	.byte	0x67, 0x20, 0x66, 0x72, 0x6f, 0x6d, 0x20, 0x42, 0x6c, 0x6f, 0x63, 0x6b, 0x20, 0x25, 0x64, 0x2c
        /*0030*/ 	.byte	0x20, 0x50, 0x6f, 0x73, 0x69, 0x74, 0x69, 0x6f, 0x6e, 0x20, 0x25, 0x64, 0x2c, 0x20, 0x53, 0x69
        /*0040*/ 	.byte	0x72, 0x21, 0x0a, 0x00
.L_0:


//--------------------- .nv.shared.reserved.0     --------------------------
	.section	.nv.shared.reserved.0,"aw",@nobits
	.weak		__nv_reservedSMEM_offset_0_alias
	.size		__nv_reservedSMEM_offset_0_alias, 0, 64
	.other		__nv_reservedSMEM_offset_0_alias,@"STO_CUDA_RESERVED_SHARED STV_DEFAULT"
__nv_reservedSMEM_offset_0_alias:
	.zero		0
	.zero		64


//--------------------- .nv.constant0._Z20ant_battalion_reportv --------------------------
	.section	.nv.constant0._Z20ant_battalion_reportv,"a",@progbits
	.sectionflags	@""
	.align	4
.nv.constant0._Z20ant_battalion_reportv:
	.zero		896


//--------------------- SYMBOLS --------------------------

	.type		.nv.reservedSmem.offset0,@object
	.size		.nv.reservedSmem.offset0,0x4
	.type		vprintf,@function
